//
// Generated by NVIDIA NVVM Compiler
//
// Compiler Build ID: CL-36424714
// Cuda compilation tools, release 13.0, V13.0.88
// Based on NVVM 20.0.0
//

.version 9.0
.target sm_100
.address_size 64

	// .globl	_Z13StencilKernelPfS_ii

.visible .entry _Z13StencilKernelPfS_ii(
	.param .u64 .ptr .align 1 _Z13StencilKernelPfS_ii_param_0,
	.param .u64 .ptr .align 1 _Z13StencilKernelPfS_ii_param_1,
	.param .u32 _Z13StencilKernelPfS_ii_param_2,
	.param .u32 _Z13StencilKernelPfS_ii_param_3
)
{


	ret;

}


// ===== COMPILED SASS (sm_100) =====

	.target	sm_100

	.elftype	@"ET_EXEC"


//--------------------- .note.nv.tkinfo           --------------------------
	.section	.note.nv.tkinfo,"",@"SHT_NOTE"
	.sectionflags	@"SHF_NOTE_NV_TKINFO"
	.tkinfo
        /*0018*/ 	.word	0x00000002
        /*0030*/ 	.string	""
        /*0030*/ 	.string	"ptxas"
        /*0030*/ 	.string	"Cuda compilation tools, release 13.0, V13.0.88"
        /*0030*/ 	.string	"Build cuda_13.0.r13.0/compiler.36424714_0"
        /*0030*/ 	.string	"-arch sm_100 -m 64 "



//--------------------- .note.nv.cuinfo           --------------------------
	.section	.note.nv.cuinfo,"",@"SHT_NOTE"
	.sectionflags	@"SHF_NOTE_NV_CUINFO"
        /*0018*/ 	.short	0x0002
        /*001a*/ 	.short	0x0064
        /*001c*/ 	.short	0x0082
	.zero		2


//--------------------- .nv.info                  --------------------------
	.section	.nv.info,"",@"SHT_CUDA_INFO"
	.align	4


	//----- nvinfo : EIATTR_REGCOUNT
	.align		4
        /*0000*/ 	.byte	0x04, 0x2f
        /*0002*/ 	.short	(.L_1 - .L_0)
	.align		4
.L_0:
        /*0004*/ 	.word	index@(_Z13StencilKernelPfS_ii)
        /*0008*/ 	.word	0x00000004


	//----- nvinfo : EIATTR_FRAME_SIZE
	.align		4
.L_1:
        /*000c*/ 	.byte	0x04, 0x11
        /*000e*/ 	.short	(.L_3 - .L_2)
	.align		4
.L_2:
        /*0010*/ 	.word	index@(_Z13StencilKernelPfS_ii)
        /*0014*/ 	.word	0x00000000


	//----- nvinfo : EIATTR_MIN_STACK_SIZE
	.align		4
.L_3:
        /*0018*/ 	.byte	0x04, 0x12
        /*001a*/ 	.short	(.L_5 - .L_4)
	.align		4
.L_4:
        /*001c*/ 	.word	index@(_Z13StencilKernelPfS_ii)
        /*0020*/ 	.word	0x00000000
.L_5:


//--------------------- .nv.compat                --------------------------
	.section	.nv.compat,"",@"SHT_CUDA_COMPAT_INFO"
	.align	4
        /*0000*/ 	.byte	0x02, 0x09, 0x00, 0x00, 0x02, 0x02, 0x01, 0x00, 0x02, 0x05, 0x05, 0x00, 0x03, 0x07, 0x01, 0x01
        /*0010*/ 	.byte	0x02, 0x03, 0x00, 0x00, 0x02, 0x06, 0x01, 0x00, 0x04, 0x0b, 0x08, 0x00, 0x09, 0x00, 0x00, 0x00
        /*0020*/ 	.byte	0x00, 0x00, 0x00, 0x00


//--------------------- .nv.info._Z13StencilKernelPfS_ii --------------------------
	.section	.nv.info._Z13StencilKernelPfS_ii,"",@"SHT_CUDA_INFO"
	.sectionflags	@""
	.align	4


	//----- nvinfo : EIATTR_CUDA_API_VERSION
	.align		4
        /*0000*/ 	.byte	0x04, 0x37
        /*0002*/ 	.short	(.L_7 - .L_6)
.L_6:
        /*0004*/ 	.word	0x00000082


	//----- nvinfo : EIATTR_KPARAM_INFO
	.align		4
.L_7:
        /*0008*/ 	.byte	0x04, 0x17
        /*000a*/ 	.short	(.L_9 - .L_8)
.L_8:
        /*000c*/ 	.word	0x00000000
        /*0010*/ 	.short	0x0003
        /*0012*/ 	.short	0x0014
        /*0014*/ 	.byte	0x00, 0xf0, 0x11, 0x00


	//----- nvinfo : EIATTR_KPARAM_INFO
	.align		4
.L_9:
        /*0018*/ 	.byte	0x04, 0x17
        /*001a*/ 	.short	(.L_11 - .L_10)
.L_10:
        /*001c*/ 	.word	0x00000000
        /*0020*/ 	.short	0x0002
        /*0022*/ 	.short	0x0010
        /*0024*/ 	.byte	0x00, 0xf0, 0x11, 0x00


	//----- nvinfo : EIATTR_KPARAM_INFO
	.align		4
.L_11:
        /*0028*/ 	.byte	0x04, 0x17
        /*002a*/ 	.short	(.L_13 - .L_12)
.L_12:
        /*002c*/ 	.word	0x00000000
        /*0030*/ 	.short	0x0001
        /*0032*/ 	.short	0x0008
        /*0034*/ 	.byte	0x00, 0xf5, 0x21, 0x00


	//----- nvinfo : EIATTR_KPARAM_INFO
	.align		4
.L_13:
        /*0038*/ 	.byte	0x04, 0x17
        /*003a*/ 	.short	(.L_15 - .L_14)
.L_14:
        /*003c*/ 	.word	0x00000000
        /*0040*/ 	.short	0x0000
        /*0042*/ 	.short	0x0000
        /*0044*/ 	.byte	0x00, 0xf5, 0x21, 0x00


	//----- nvinfo : EIATTR_SPARSE_MMA_MASK
	.align		4
.L_15:
        /*0048*/ 	.byte	0x03, 0x50
        /*004a*/ 	.short	0x0000


	//----- nvinfo : EIATTR_MAXREG_COUNT
	.align		4
        /*004c*/ 	.byte	0x03, 0x1b
        /*004e*/ 	.short	0x00ff


	//----- nvinfo : EIATTR_MERCURY_ISA_VERSION
	.align		4
        /*0050*/ 	.byte	0x03, 0x5f
        /*0052*/ 	.short	0x0101


	//----- nvinfo : EIATTR_VRC_CTA_INIT_COUNT
	.align		4
        /*0054*/ 	.byte	0x02, 0x4a
	.zero		1
	.zero		1


	//----- nvinfo : EIATTR_EXIT_INSTR_OFFSETS
	.align		4
        /*0058*/ 	.byte	0x04, 0x1c
        /*005a*/ 	.short	(.L_17 - .L_16)


	//   ....[0]....
.L_16:
        /*005c*/ 	.word	0x00000010


	//----- nvinfo : EIATTR_CBANK_PARAM_SIZE
	.align		4
.L_17:
        /*0060*/ 	.byte	0x03, 0x19
        /*0062*/ 	.short	0x0018


	//----- nvinfo : EIATTR_PARAM_CBANK
	.align		4
        /*0064*/ 	.byte	0x04, 0x0a
        /*0066*/ 	.short	(.L_19 - .L_18)
	.align		4
.L_18:
        /*0068*/ 	.word	index@(.nv.constant0._Z13StencilKernelPfS_ii)
        /*006c*/ 	.short	0x0380
        /*006e*/ 	.short	0x0018


	//----- nvinfo : EIATTR_SW_WAR
	.align		4
.L_19:
        /*0070*/ 	.byte	0x04, 0x36
        /*0072*/ 	.short	(.L_21 - .L_20)
.L_20:
        /*0074*/ 	.word	0x00000008
.L_21:


//--------------------- .nv.callgraph             --------------------------
	.section	.nv.callgraph,"",@"SHT_CUDA_CALLGRAPH"
	.align	4
	.sectionentsize	8
	.align		4
        /*0000*/ 	.word	0x00000000
	.align		4
        /*0004*/ 	.word	0xffffffff
	.align		4
        /*0008*/ 	.word	0x00000000
	.align		4
        /*000c*/ 	.word	0xfffffffe
	.align		4
        /*0010*/ 	.word	0x00000000
	.align		4
        /*0014*/ 	.word	0xfffffffd
	.align		4
        /*0018*/ 	.word	0x00000000
	.align		4
        /*001c*/ 	.word	0xfffffffc


//--------------------- .text._Z13StencilKernelPfS_ii --------------------------
	.section	.text._Z13StencilKernelPfS_ii,"ax",@progbits
	.align	128
        .global         _Z13StencilKernelPfS_ii
        .type           _Z13StencilKernelPfS_ii,@function
        .size           _Z13StencilKernelPfS_ii,(.L_x_1 - _Z13StencilKernelPfS_ii)
        .other          _Z13StencilKernelPfS_ii,@"STO_CUDA_ENTRY STV_DEFAULT"
_Z13StencilKernelPfS_ii:
.text._Z13StencilKernelPfS_ii:
[----:B------:R-:W-:Y:S01]  /*0000*/  LDC R1, c[0x0][0x37c] ;  /* 0x0000df00ff017b82 */ /* 0x000fe20000000800 */
[----:B------:R-:W-:Y:S05]  /*0010*/  EXIT ;  /* 0x000000000000794d */ /* 0x000fea0003800000 */
.L_x_0:
[----:B------:R-:W-:-:S00]  /*0020*/  BRA `(.L_x_0) ;  /* 0xfffffffc00fc7947 */ /* 0x000fc0000383ffff */
[----:B------:R-:W-:-:S00]  /*0030*/  NOP ;  /* 0x0000000000007918 */ /* 0x000fc00000000000 */
        /* <DEDUP_REMOVED lines=12> */
.L_x_1:


//--------------------- .nv.shared.reserved.0     --------------------------
	.section	.nv.shared.reserved.0,"aw",@nobits
	.weak		__nv_reservedSMEM_offset_0_alias
	.size		__nv_reservedSMEM_offset_0_alias, 0, 64
	.other		__nv_reservedSMEM_offset_0_alias,@"STO_CUDA_RESERVED_SHARED STV_DEFAULT"
__nv_reservedSMEM_offset_0_alias:
	.zero		0
	.zero		64


//--------------------- .nv.constant0._Z13StencilKernelPfS_ii --------------------------
	.section	.nv.constant0._Z13StencilKernelPfS_ii,"a",@progbits
	.sectionflags	@""
	.align	4
.nv.constant0._Z13StencilKernelPfS_ii:
	.zero		920


//--------------------- SYMBOLS --------------------------

	.type		.nv.reservedSmem.offset0,@object
	.size		.nv.reservedSmem.offset0,0x4
